//
// Generated by NVIDIA NVVM Compiler
//
// Compiler Build ID: CL-36424714
// Cuda compilation tools, release 13.0, V13.0.88
// Based on NVVM 20.0.0
//

.version 9.0
.target sm_100
.address_size 64

	// .globl	_ZN3cub18CUB_300001_SM_10006detail11EmptyKernelIvEEvv
.global .align 1 .b8 _ZN40_INTERNAL_bc61123e_4_k_cu_bfec5274_568564cuda3std3__45__cpo5beginE[1];
.global .align 1 .b8 _ZN40_INTERNAL_bc61123e_4_k_cu_bfec5274_568564cuda3std3__45__cpo3endE[1];
.global .align 1 .b8 _ZN40_INTERNAL_bc61123e_4_k_cu_bfec5274_568564cuda3std3__45__cpo6cbeginE[1];
.global .align 1 .b8 _ZN40_INTERNAL_bc61123e_4_k_cu_bfec5274_568564cuda3std3__45__cpo4cendE[1];
.global .align 1 .b8 _ZN40_INTERNAL_bc61123e_4_k_cu_bfec5274_568564cuda3std3__45__cpo6rbeginE[1];
.global .align 1 .b8 _ZN40_INTERNAL_bc61123e_4_k_cu_bfec5274_568564cuda3std3__45__cpo4rendE[1];
.global .align 1 .b8 _ZN40_INTERNAL_bc61123e_4_k_cu_bfec5274_568564cuda3std3__45__cpo7crbeginE[1];
.global .align 1 .b8 _ZN40_INTERNAL_bc61123e_4_k_cu_bfec5274_568564cuda3std3__45__cpo5crendE[1];
.global .align 1 .b8 _ZN40_INTERNAL_bc61123e_4_k_cu_bfec5274_568564cuda3std3__442_GLOBAL__N__bc61123e_4_k_cu_bfec5274_568566ignoreE[1];
.global .align 1 .b8 _ZN40_INTERNAL_bc61123e_4_k_cu_bfec5274_568564cuda3std3__419piecewise_constructE[1];
.global .align 1 .b8 _ZN40_INTERNAL_bc61123e_4_k_cu_bfec5274_568564cuda3std3__48in_placeE[1];
.global .align 1 .b8 _ZN40_INTERNAL_bc61123e_4_k_cu_bfec5274_568564cuda3std3__420unreachable_sentinelE[1];
.global .align 1 .b8 _ZN40_INTERNAL_bc61123e_4_k_cu_bfec5274_568564cuda3std3__47nulloptE[1];
.global .align 1 .b8 _ZN40_INTERNAL_bc61123e_4_k_cu_bfec5274_568564cuda3std3__48unexpectE[1];
.global .align 1 .b8 _ZN40_INTERNAL_bc61123e_4_k_cu_bfec5274_568564cuda3std6ranges3__45__cpo4swapE[1];
.global .align 1 .b8 _ZN40_INTERNAL_bc61123e_4_k_cu_bfec5274_568564cuda3std6ranges3__45__cpo9iter_moveE[1];
.global .align 1 .b8 _ZN40_INTERNAL_bc61123e_4_k_cu_bfec5274_568564cuda3std6ranges3__45__cpo5beginE[1];
.global .align 1 .b8 _ZN40_INTERNAL_bc61123e_4_k_cu_bfec5274_568564cuda3std6ranges3__45__cpo3endE[1];
.global .align 1 .b8 _ZN40_INTERNAL_bc61123e_4_k_cu_bfec5274_568564cuda3std6ranges3__45__cpo6cbeginE[1];
.global .align 1 .b8 _ZN40_INTERNAL_bc61123e_4_k_cu_bfec5274_568564cuda3std6ranges3__45__cpo4cendE[1];
.global .align 1 .b8 _ZN40_INTERNAL_bc61123e_4_k_cu_bfec5274_568564cuda3std6ranges3__45__cpo7advanceE[1];
.global .align 1 .b8 _ZN40_INTERNAL_bc61123e_4_k_cu_bfec5274_568564cuda3std6ranges3__45__cpo9iter_swapE[1];
.global .align 1 .b8 _ZN40_INTERNAL_bc61123e_4_k_cu_bfec5274_568564cuda3std6ranges3__45__cpo4nextE[1];
.global .align 1 .b8 _ZN40_INTERNAL_bc61123e_4_k_cu_bfec5274_568564cuda3std6ranges3__45__cpo4prevE[1];
.global .align 1 .b8 _ZN40_INTERNAL_bc61123e_4_k_cu_bfec5274_568564cuda3std6ranges3__45__cpo4dataE[1];
.global .align 1 .b8 _ZN40_INTERNAL_bc61123e_4_k_cu_bfec5274_568564cuda3std6ranges3__45__cpo5cdataE[1];
.global .align 1 .b8 _ZN40_INTERNAL_bc61123e_4_k_cu_bfec5274_568564cuda3std6ranges3__45__cpo4sizeE[1];
.global .align 1 .b8 _ZN40_INTERNAL_bc61123e_4_k_cu_bfec5274_568564cuda3std6ranges3__45__cpo5ssizeE[1];
.global .align 1 .b8 _ZN40_INTERNAL_bc61123e_4_k_cu_bfec5274_568564cuda3std6ranges3__45__cpo8distanceE[1];
.global .align 1 .b8 _ZN40_INTERNAL_bc61123e_4_k_cu_bfec5274_568566thrust24THRUST_300001_SM_1000_NS8cuda_cub3parE[1];
.global .align 1 .b8 _ZN40_INTERNAL_bc61123e_4_k_cu_bfec5274_568566thrust24THRUST_300001_SM_1000_NS8cuda_cub10par_nosyncE[1];
.global .align 1 .b8 _ZN40_INTERNAL_bc61123e_4_k_cu_bfec5274_568566thrust24THRUST_300001_SM_1000_NS6system6detail10sequential3seqE[1];
.global .align 1 .b8 _ZN40_INTERNAL_bc61123e_4_k_cu_bfec5274_568566thrust24THRUST_300001_SM_1000_NS12placeholders2_1E[1];
.global .align 1 .b8 _ZN40_INTERNAL_bc61123e_4_k_cu_bfec5274_568566thrust24THRUST_300001_SM_1000_NS12placeholders2_2E[1];
.global .align 1 .b8 _ZN40_INTERNAL_bc61123e_4_k_cu_bfec5274_568566thrust24THRUST_300001_SM_1000_NS12placeholders2_3E[1];
.global .align 1 .b8 _ZN40_INTERNAL_bc61123e_4_k_cu_bfec5274_568566thrust24THRUST_300001_SM_1000_NS12placeholders2_4E[1];
.global .align 1 .b8 _ZN40_INTERNAL_bc61123e_4_k_cu_bfec5274_568566thrust24THRUST_300001_SM_1000_NS12placeholders2_5E[1];
.global .align 1 .b8 _ZN40_INTERNAL_bc61123e_4_k_cu_bfec5274_568566thrust24THRUST_300001_SM_1000_NS12placeholders2_6E[1];
.global .align 1 .b8 _ZN40_INTERNAL_bc61123e_4_k_cu_bfec5274_568566thrust24THRUST_300001_SM_1000_NS12placeholders2_7E[1];
.global .align 1 .b8 _ZN40_INTERNAL_bc61123e_4_k_cu_bfec5274_568566thrust24THRUST_300001_SM_1000_NS12placeholders2_8E[1];
.global .align 1 .b8 _ZN40_INTERNAL_bc61123e_4_k_cu_bfec5274_568566thrust24THRUST_300001_SM_1000_NS12placeholders2_9E[1];
.global .align 1 .b8 _ZN40_INTERNAL_bc61123e_4_k_cu_bfec5274_568566thrust24THRUST_300001_SM_1000_NS12placeholders3_10E[1];
.global .align 1 .b8 _ZN40_INTERNAL_bc61123e_4_k_cu_bfec5274_568566thrust24THRUST_300001_SM_1000_NS3seqE[1];

.visible .entry _ZN3cub18CUB_300001_SM_10006detail11EmptyKernelIvEEvv()
{


	ret;

}


// ===== COMPILED SASS (sm_100) =====

	.target	sm_100

	.elftype	@"ET_EXEC"


//--------------------- .note.nv.tkinfo           --------------------------
	.section	.note.nv.tkinfo,"",@"SHT_NOTE"
	.sectionflags	@"SHF_NOTE_NV_TKINFO"
	.tkinfo
        /*0018*/ 	.word	0x00000002
        /*0030*/ 	.string	""
        /*0030*/ 	.string	"ptxas"
        /*0030*/ 	.string	"Cuda compilation tools, release 13.0, V13.0.88"
        /*0030*/ 	.string	"Build cuda_13.0.r13.0/compiler.36424714_0"
        /*0030*/ 	.string	"-arch sm_100 -m 64 "



//--------------------- .note.nv.cuinfo           --------------------------
	.section	.note.nv.cuinfo,"",@"SHT_NOTE"
	.sectionflags	@"SHF_NOTE_NV_CUINFO"
        /*0018*/ 	.short	0x0002
        /*001a*/ 	.short	0x0064
        /*001c*/ 	.short	0x0082
	.zero		2


//--------------------- .nv.info                  --------------------------
	.section	.nv.info,"",@"SHT_CUDA_INFO"
	.align	4


	//----- nvinfo : EIATTR_REGCOUNT
	.align		4
        /*0000*/ 	.byte	0x04, 0x2f
        /*0002*/ 	.short	(.L_44 - .L_43)
	.align		4
.L_43:
        /*0004*/ 	.word	index@(_ZN3cub18CUB_300001_SM_10006detail11EmptyKernelIvEEvv)
        /*0008*/ 	.word	0x00000004


	//----- nvinfo : EIATTR_FRAME_SIZE
	.align		4
.L_44:
        /*000c*/ 	.byte	0x04, 0x11
        /*000e*/ 	.short	(.L_46 - .L_45)
	.align		4
.L_45:
        /*0010*/ 	.word	index@(_ZN3cub18CUB_300001_SM_10006detail11EmptyKernelIvEEvv)
        /*0014*/ 	.word	0x00000000


	//----- nvinfo : EIATTR_MIN_STACK_SIZE
	.align		4
.L_46:
        /*0018*/ 	.byte	0x04, 0x12
        /*001a*/ 	.short	(.L_48 - .L_47)
	.align		4
.L_47:
        /*001c*/ 	.word	index@(_ZN3cub18CUB_300001_SM_10006detail11EmptyKernelIvEEvv)
        /*0020*/ 	.word	0x00000000
.L_48:


//--------------------- .nv.compat                --------------------------
	.section	.nv.compat,"",@"SHT_CUDA_COMPAT_INFO"
	.align	4
        /*0000*/ 	.byte	0x02, 0x09, 0x00, 0x00, 0x02, 0x02, 0x01, 0x00, 0x02, 0x05, 0x05, 0x00, 0x03, 0x07, 0x01, 0x01
        /*0010*/ 	.byte	0x02, 0x03, 0x00, 0x00, 0x02, 0x06, 0x01, 0x00, 0x04, 0x0b, 0x08, 0x00, 0x09, 0x00, 0x00, 0x00
        /*0020*/ 	.byte	0x00, 0x00, 0x00, 0x00


//--------------------- .nv.info._ZN3cub18CUB_300001_SM_10006detail11EmptyKernelIvEEvv --------------------------
	.section	.nv.info._ZN3cub18CUB_300001_SM_10006detail11EmptyKernelIvEEvv,"",@"SHT_CUDA_INFO"
	.sectionflags	@""
	.align	4


	//----- nvinfo : EIATTR_CUDA_API_VERSION
	.align		4
        /*0000*/ 	.byte	0x04, 0x37
        /*0002*/ 	.short	(.L_50 - .L_49)
.L_49:
        /*0004*/ 	.word	0x00000082


	//----- nvinfo : EIATTR_SPARSE_MMA_MASK
	.align		4
.L_50:
        /*0008*/ 	.byte	0x03, 0x50
        /*000a*/ 	.short	0x0000


	//----- nvinfo : EIATTR_MAXREG_COUNT
	.align		4
        /*000c*/ 	.byte	0x03, 0x1b
        /*000e*/ 	.short	0x00ff


	//----- nvinfo : EIATTR_MERCURY_ISA_VERSION
	.align		4
        /*0010*/ 	.byte	0x03, 0x5f
        /*0012*/ 	.short	0x0101


	//----- nvinfo : EIATTR_VRC_CTA_INIT_COUNT
	.align		4
        /*0014*/ 	.byte	0x02, 0x4a
	.zero		1
	.zero		1


	//----- nvinfo : EIATTR_EXIT_INSTR_OFFSETS
	.align		4
        /*0018*/ 	.byte	0x04, 0x1c
        /*001a*/ 	.short	(.L_52 - .L_51)


	//   ....[0]....
.L_51:
        /*001c*/ 	.word	0x00000010


	//----- nvinfo : EIATTR_SW_WAR
	.align		4
.L_52:
        /*0020*/ 	.byte	0x04, 0x36
        /*0022*/ 	.short	(.L_54 - .L_53)
.L_53:
        /*0024*/ 	.word	0x00000008
.L_54:


//--------------------- .nv.callgraph             --------------------------
	.section	.nv.callgraph,"",@"SHT_CUDA_CALLGRAPH"
	.align	4
	.sectionentsize	8
	.align		4
        /*0000*/ 	.word	0x00000000
	.align		4
        /*0004*/ 	.word	0xffffffff
	.align		4
        /*0008*/ 	.word	0x00000000
	.align		4
        /*000c*/ 	.word	0xfffffffe
	.align		4
        /*0010*/ 	.word	0x00000000
	.align		4
        /*0014*/ 	.word	0xfffffffd
	.align		4
        /*0018*/ 	.word	0x00000000
	.align		4
        /*001c*/ 	.word	0xfffffffc


//--------------------- .nv.constant4             --------------------------
	.section	.nv.constant4,"a",@progbits
	.align	8
	.align		8
.nv.constant4:
        /*0000*/ 	.dword	_ZN40_INTERNAL_bc61123e_4_k_cu_bfec5274_572394cuda3std3__45__cpo5beginE
	.align		8
        /*0008*/ 	.dword	_ZN40_INTERNAL_bc61123e_4_k_cu_bfec5274_572394cuda3std3__45__cpo3endE
	.align		8
        /*0010*/ 	.dword	_ZN40_INTERNAL_bc61123e_4_k_cu_bfec5274_572394cuda3std3__45__cpo6cbeginE
	.align		8
        /*0018*/ 	.dword	_ZN40_INTERNAL_bc61123e_4_k_cu_bfec5274_572394cuda3std3__45__cpo4cendE
	.align		8
        /*0020*/ 	.dword	_ZN40_INTERNAL_bc61123e_4_k_cu_bfec5274_572394cuda3std3__45__cpo6rbeginE
	.align		8
        /*0028*/ 	.dword	_ZN40_INTERNAL_bc61123e_4_k_cu_bfec5274_572394cuda3std3__45__cpo4rendE
	.align		8
        /*0030*/ 	.dword	_ZN40_INTERNAL_bc61123e_4_k_cu_bfec5274_572394cuda3std3__45__cpo7crbeginE
	.align		8
        /*0038*/ 	.dword	_ZN40_INTERNAL_bc61123e_4_k_cu_bfec5274_572394cuda3std3__45__cpo5crendE
	.align		8
        /*0040*/ 	.dword	_ZN40_INTERNAL_bc61123e_4_k_cu_bfec5274_572394cuda3std3__442_GLOBAL__N__bc61123e_4_k_cu_bfec5274_572396ignoreE
	.align		8
        /*0048*/ 	.dword	_ZN40_INTERNAL_bc61123e_4_k_cu_bfec5274_572394cuda3std3__419piecewise_constructE
	.align		8
        /*0050*/ 	.dword	_ZN40_INTERNAL_bc61123e_4_k_cu_bfec5274_572394cuda3std3__48in_placeE
	.align		8
        /*0058*/ 	.dword	_ZN40_INTERNAL_bc61123e_4_k_cu_bfec5274_572394cuda3std3__420unreachable_sentinelE
	.align		8
        /*0060*/ 	.dword	_ZN40_INTERNAL_bc61123e_4_k_cu_bfec5274_572394cuda3std3__47nulloptE
	.align		8
        /*0068*/ 	.dword	_ZN40_INTERNAL_bc61123e_4_k_cu_bfec5274_572394cuda3std3__48unexpectE
	.align		8
        /*0070*/ 	.dword	_ZN40_INTERNAL_bc61123e_4_k_cu_bfec5274_572394cuda3std6ranges3__45__cpo4swapE
	.align		8
        /*0078*/ 	.dword	_ZN40_INTERNAL_bc61123e_4_k_cu_bfec5274_572394cuda3std6ranges3__45__cpo9iter_moveE
	.align		8
        /*0080*/ 	.dword	_ZN40_INTERNAL_bc61123e_4_k_cu_bfec5274_572394cuda3std6ranges3__45__cpo5beginE
	.align		8
        /*0088*/ 	.dword	_ZN40_INTERNAL_bc61123e_4_k_cu_bfec5274_572394cuda3std6ranges3__45__cpo3endE
	.align		8
        /*0090*/ 	.dword	_ZN40_INTERNAL_bc61123e_4_k_cu_bfec5274_572394cuda3std6ranges3__45__cpo6cbeginE
	.align		8
        /*0098*/ 	.dword	_ZN40_INTERNAL_bc61123e_4_k_cu_bfec5274_572394cuda3std6ranges3__45__cpo4cendE
	.align		8
        /*00a0*/ 	.dword	_ZN40_INTERNAL_bc61123e_4_k_cu_bfec5274_572394cuda3std6ranges3__45__cpo7advanceE
	.align		8
        /*00a8*/ 	.dword	_ZN40_INTERNAL_bc61123e_4_k_cu_bfec5274_572394cuda3std6ranges3__45__cpo9iter_swapE
	.align		8
        /*00b0*/ 	.dword	_ZN40_INTERNAL_bc61123e_4_k_cu_bfec5274_572394cuda3std6ranges3__45__cpo4nextE
	.align		8
        /*00b8*/ 	.dword	_ZN40_INTERNAL_bc61123e_4_k_cu_bfec5274_572394cuda3std6ranges3__45__cpo4prevE
	.align		8
        /*00c0*/ 	.dword	_ZN40_INTERNAL_bc61123e_4_k_cu_bfec5274_572394cuda3std6ranges3__45__cpo4dataE
	.align		8
        /*00c8*/ 	.dword	_ZN40_INTERNAL_bc61123e_4_k_cu_bfec5274_572394cuda3std6ranges3__45__cpo5cdataE
	.align		8
        /*00d0*/ 	.dword	_ZN40_INTERNAL_bc61123e_4_k_cu_bfec5274_572394cuda3std6ranges3__45__cpo4sizeE
	.align		8
        /*00d8*/ 	.dword	_ZN40_INTERNAL_bc61123e_4_k_cu_bfec5274_572394cuda3std6ranges3__45__cpo5ssizeE
	.align		8
        /*00e0*/ 	.dword	_ZN40_INTERNAL_bc61123e_4_k_cu_bfec5274_572394cuda3std6ranges3__45__cpo8distanceE
	.align		8
        /*00e8*/ 	.dword	_ZN40_INTERNAL_bc61123e_4_k_cu_bfec5274_572396thrust24THRUST_300001_SM_1000_NS8cuda_cub3parE
	.align		8
        /*00f0*/ 	.dword	_ZN40_INTERNAL_bc61123e_4_k_cu_bfec5274_572396thrust24THRUST_300001_SM_1000_NS8cuda_cub10par_nosyncE
	.align		8
        /*00f8*/ 	.dword	_ZN40_INTERNAL_bc61123e_4_k_cu_bfec5274_572396thrust24THRUST_300001_SM_1000_NS6system6detail10sequential3seqE
	.align		8
        /*0100*/ 	.dword	_ZN40_INTERNAL_bc61123e_4_k_cu_bfec5274_572396thrust24THRUST_300001_SM_1000_NS12placeholders2_1E
	.align		8
        /*0108*/ 	.dword	_ZN40_INTERNAL_bc61123e_4_k_cu_bfec5274_572396thrust24THRUST_300001_SM_1000_NS12placeholders2_2E
	.align		8
        /*0110*/ 	.dword	_ZN40_INTERNAL_bc61123e_4_k_cu_bfec5274_572396thrust24THRUST_300001_SM_1000_NS12placeholders2_3E
	.align		8
        /*0118*/ 	.dword	_ZN40_INTERNAL_bc61123e_4_k_cu_bfec5274_572396thrust24THRUST_300001_SM_1000_NS12placeholders2_4E
	.align		8
        /*0120*/ 	.dword	_ZN40_INTERNAL_bc61123e_4_k_cu_bfec5274_572396thrust24THRUST_300001_SM_1000_NS12placeholders2_5E
	.align		8
        /*0128*/ 	.dword	_ZN40_INTERNAL_bc61123e_4_k_cu_bfec5274_572396thrust24THRUST_300001_SM_1000_NS12placeholders2_6E
	.align		8
        /*0130*/ 	.dword	_ZN40_INTERNAL_bc61123e_4_k_cu_bfec5274_572396thrust24THRUST_300001_SM_1000_NS12placeholders2_7E
	.align		8
        /*0138*/ 	.dword	_ZN40_INTERNAL_bc61123e_4_k_cu_bfec5274_572396thrust24THRUST_300001_SM_1000_NS12placeholders2_8E
	.align		8
        /*0140*/ 	.dword	_ZN40_INTERNAL_bc61123e_4_k_cu_bfec5274_572396thrust24THRUST_300001_SM_1000_NS12placeholders2_9E
	.align		8
        /*0148*/ 	.dword	_ZN40_INTERNAL_bc61123e_4_k_cu_bfec5274_572396thrust24THRUST_300001_SM_1000_NS12placeholders3_10E
	.align		8
        /*0150*/ 	.dword	_ZN40_INTERNAL_bc61123e_4_k_cu_bfec5274_572396thrust24THRUST_300001_SM_1000_NS3seqE


//--------------------- .text._ZN3cub18CUB_300001_SM_10006detail11EmptyKernelIvEEvv --------------------------
	.section	.text._ZN3cub18CUB_300001_SM_10006detail11EmptyKernelIvEEvv,"ax",@progbits
	.align	128
        .global         _ZN3cub18CUB_300001_SM_10006detail11EmptyKernelIvEEvv
        .type           _ZN3cub18CUB_300001_SM_10006detail11EmptyKernelIvEEvv,@function
        .size           _ZN3cub18CUB_300001_SM_10006detail11EmptyKernelIvEEvv,(.L_x_1 - _ZN3cub18CUB_300001_SM_10006detail11EmptyKernelIvEEvv)
        .other          _ZN3cub18CUB_300001_SM_10006detail11EmptyKernelIvEEvv,@"STO_CUDA_ENTRY STV_DEFAULT"
_ZN3cub18CUB_300001_SM_10006detail11EmptyKernelIvEEvv:
.text._ZN3cub18CUB_300001_SM_10006detail11EmptyKernelIvEEvv:
[----:B------:R-:W-:Y:S01]  /*0000*/  LDC R1, c[0x0][0x37c] ;  /* 0x0000df00ff017b82 */ /* 0x000fe20000000800 */
[----:B------:R-:W-:Y:S05]  /*0010*/  EXIT ;  /* 0x000000000000794d */ /* 0x000fea0003800000 */
.L_x_0:
[----:B------:R-:W-:-:S00]  /*0020*/  BRA `(.L_x_0) ;  /* 0xfffffffc00fc7947 */ /* 0x000fc0000383ffff */
[----:B------:R-:W-:-:S00]  /*0030*/  NOP ;  /* 0x0000000000007918 */ /* 0x000fc00000000000 */
        /* <DEDUP_REMOVED lines=12> */
.L_x_1:


//--------------------- .nv.shared.reserved.0     --------------------------
	.section	.nv.shared.reserved.0,"aw",@nobits
	.weak		__nv_reservedSMEM_offset_0_alias
	.size		__nv_reservedSMEM_offset_0_alias, 0, 64
	.other		__nv_reservedSMEM_offset_0_alias,@"STO_CUDA_RESERVED_SHARED STV_DEFAULT"
__nv_reservedSMEM_offset_0_alias:
	.zero		0
	.zero		64


//--------------------- .nv.global                --------------------------
	.section	.nv.global,"aw",@nobits
.nv.global:
	.type		_ZN40_INTERNAL_bc61123e_4_k_cu_bfec5274_572396thrust24THRUST_300001_SM_1000_NS3seqE,@object
	.size		_ZN40_INTERNAL_bc61123e_4_k_cu_bfec5274_572396thrust24THRUST_300001_SM_1000_NS3seqE,(_ZN40_INTERNAL_bc61123e_4_k_cu_bfec5274_572394cuda3std3__48in_placeE - _ZN40_INTERNAL_bc61123e_4_k_cu_bfec5274_572396thrust24THRUST_300001_SM_1000_NS3seqE)
_ZN40_INTERNAL_bc61123e_4_k_cu_bfec5274_572396thrust24THRUST_300001_SM_1000_NS3seqE:
	.zero		1
	.type		_ZN40_INTERNAL_bc61123e_4_k_cu_bfec5274_572394cuda3std3__48in_placeE,@object
	.size		_ZN40_INTERNAL_bc61123e_4_k_cu_bfec5274_572394cuda3std3__48in_placeE,(_ZN40_INTERNAL_bc61123e_4_k_cu_bfec5274_572394cuda3std6ranges3__45__cpo4sizeE - _ZN40_INTERNAL_bc61123e_4_k_cu_bfec5274_572394cuda3std3__48in_placeE)
_ZN40_INTERNAL_bc61123e_4_k_cu_bfec5274_572394cuda3std3__48in_placeE:
	.zero		1
	.type		_ZN40_INTERNAL_bc61123e_4_k_cu_bfec5274_572394cuda3std6ranges3__45__cpo4sizeE,@object
	.size		_ZN40_INTERNAL_bc61123e_4_k_cu_bfec5274_572394cuda3std6ranges3__45__cpo4sizeE,(_ZN40_INTERNAL_bc61123e_4_k_cu_bfec5274_572396thrust24THRUST_300001_SM_1000_NS12placeholders2_3E - _ZN40_INTERNAL_bc61123e_4_k_cu_bfec5274_572394cuda3std6ranges3__45__cpo4sizeE)
_ZN40_INTERNAL_bc61123e_4_k_cu_bfec5274_572394cuda3std6ranges3__45__cpo4sizeE:
	.zero		1
	.type		_ZN40_INTERNAL_bc61123e_4_k_cu_bfec5274_572396thrust24THRUST_300001_SM_1000_NS12placeholders2_3E,@object
	.size		_ZN40_INTERNAL_bc61123e_4_k_cu_bfec5274_572396thrust24THRUST_300001_SM_1000_NS12placeholders2_3E,(_ZN40_INTERNAL_bc61123e_4_k_cu_bfec5274_572394cuda3std3__45__cpo6cbeginE - _ZN40_INTERNAL_bc61123e_4_k_cu_bfec5274_572396thrust24THRUST_300001_SM_1000_NS12placeholders2_3E)
_ZN40_INTERNAL_bc61123e_4_k_cu_bfec5274_572396thrust24THRUST_300001_SM_1000_NS12placeholders2_3E:
	.zero		1
	.type		_ZN40_INTERNAL_bc61123e_4_k_cu_bfec5274_572394cuda3std3__45__cpo6cbeginE,@object
	.size		_ZN40_INTERNAL_bc61123e_4_k_cu_bfec5274_572394cuda3std3__45__cpo6cbeginE,(_ZN40_INTERNAL_bc61123e_4_k_cu_bfec5274_572394cuda3std6ranges3__45__cpo6cbeginE - _ZN40_INTERNAL_bc61123e_4_k_cu_bfec5274_572394cuda3std3__45__cpo6cbeginE)
_ZN40_INTERNAL_bc61123e_4_k_cu_bfec5274_572394cuda3std3__45__cpo6cbeginE:
	.zero		1
	.type		_ZN40_INTERNAL_bc61123e_4_k_cu_bfec5274_572394cuda3std6ranges3__45__cpo6cbeginE,@object
	.size		_ZN40_INTERNAL_bc61123e_4_k_cu_bfec5274_572394cuda3std6ranges3__45__cpo6cbeginE,(_ZN40_INTERNAL_bc61123e_4_k_cu_bfec5274_572396thrust24THRUST_300001_SM_1000_NS12placeholders2_7E - _ZN40_INTERNAL_bc61123e_4_k_cu_bfec5274_572394cuda3std6ranges3__45__cpo6cbeginE)
_ZN40_INTERNAL_bc61123e_4_k_cu_bfec5274_572394cuda3std6ranges3__45__cpo6cbeginE:
	.zero		1
	.type		_ZN40_INTERNAL_bc61123e_4_k_cu_bfec5274_572396thrust24THRUST_300001_SM_1000_NS12placeholders2_7E,@object
	.size		_ZN40_INTERNAL_bc61123e_4_k_cu_bfec5274_572396thrust24THRUST_300001_SM_1000_NS12placeholders2_7E,(_ZN40_INTERNAL_bc61123e_4_k_cu_bfec5274_572394cuda3std3__45__cpo7crbeginE - _ZN40_INTERNAL_bc61123e_4_k_cu_bfec5274_572396thrust24THRUST_300001_SM_1000_NS12placeholders2_7E)
_ZN40_INTERNAL_bc61123e_4_k_cu_bfec5274_572396thrust24THRUST_300001_SM_1000_NS12placeholders2_7E:
	.zero		1
	.type		_ZN40_INTERNAL_bc61123e_4_k_cu_bfec5274_572394cuda3std3__45__cpo7crbeginE,@object
	.size		_ZN40_INTERNAL_bc61123e_4_k_cu_bfec5274_572394cuda3std3__45__cpo7crbeginE,(_ZN40_INTERNAL_bc61123e_4_k_cu_bfec5274_572394cuda3std6ranges3__45__cpo4nextE - _ZN40_INTERNAL_bc61123e_4_k_cu_bfec5274_572394cuda3std3__45__cpo7crbeginE)
_ZN40_INTERNAL_bc61123e_4_k_cu_bfec5274_572394cuda3std3__45__cpo7crbeginE:
	.zero		1
	.type		_ZN40_INTERNAL_bc61123e_4_k_cu_bfec5274_572394cuda3std6ranges3__45__cpo4nextE,@object
	.size		_ZN40_INTERNAL_bc61123e_4_k_cu_bfec5274_572394cuda3std6ranges3__45__cpo4nextE,(_ZN40_INTERNAL_bc61123e_4_k_cu_bfec5274_572394cuda3std6ranges3__45__cpo4swapE - _ZN40_INTERNAL_bc61123e_4_k_cu_bfec5274_572394cuda3std6ranges3__45__cpo4nextE)
_ZN40_INTERNAL_bc61123e_4_k_cu_bfec5274_572394cuda3std6ranges3__45__cpo4nextE:
	.zero		1
	.type		_ZN40_INTERNAL_bc61123e_4_k_cu_bfec5274_572394cuda3std6ranges3__45__cpo4swapE,@object
	.size		_ZN40_INTERNAL_bc61123e_4_k_cu_bfec5274_572394cuda3std6ranges3__45__cpo4swapE,(_ZN40_INTERNAL_bc61123e_4_k_cu_bfec5274_572396thrust24THRUST_300001_SM_1000_NS8cuda_cub10par_nosyncE - _ZN40_INTERNAL_bc61123e_4_k_cu_bfec5274_572394cuda3std6ranges3__45__cpo4swapE)
_ZN40_INTERNAL_bc61123e_4_k_cu_bfec5274_572394cuda3std6ranges3__45__cpo4swapE:
	.zero		1
	.type		_ZN40_INTERNAL_bc61123e_4_k_cu_bfec5274_572396thrust24THRUST_300001_SM_1000_NS8cuda_cub10par_nosyncE,@object
	.size		_ZN40_INTERNAL_bc61123e_4_k_cu_bfec5274_572396thrust24THRUST_300001_SM_1000_NS8cuda_cub10par_nosyncE,(_ZN40_INTERNAL_bc61123e_4_k_cu_bfec5274_572396thrust24THRUST_300001_SM_1000_NS12placeholders2_9E - _ZN40_INTERNAL_bc61123e_4_k_cu_bfec5274_572396thrust24THRUST_300001_SM_1000_NS8cuda_cub10par_nosyncE)
_ZN40_INTERNAL_bc61123e_4_k_cu_bfec5274_572396thrust24THRUST_300001_SM_1000_NS8cuda_cub10par_nosyncE:
	.zero		1
	.type		_ZN40_INTERNAL_bc61123e_4_k_cu_bfec5274_572396thrust24THRUST_300001_SM_1000_NS12placeholders2_9E,@object
	.size		_ZN40_INTERNAL_bc61123e_4_k_cu_bfec5274_572396thrust24THRUST_300001_SM_1000_NS12placeholders2_9E,(_ZN40_INTERNAL_bc61123e_4_k_cu_bfec5274_572394cuda3std3__442_GLOBAL__N__bc61123e_4_k_cu_bfec5274_572396ignoreE - _ZN40_INTERNAL_bc61123e_4_k_cu_bfec5274_572396thrust24THRUST_300001_SM_1000_NS12placeholders2_9E)
_ZN40_INTERNAL_bc61123e_4_k_cu_bfec5274_572396thrust24THRUST_300001_SM_1000_NS12placeholders2_9E:
	.zero		1
	.type		_ZN40_INTERNAL_bc61123e_4_k_cu_bfec5274_572394cuda3std3__442_GLOBAL__N__bc61123e_4_k_cu_bfec5274_572396ignoreE,@object
	.size		_ZN40_INTERNAL_bc61123e_4_k_cu_bfec5274_572394cuda3std3__442_GLOBAL__N__bc61123e_4_k_cu_bfec5274_572396ignoreE,(_ZN40_INTERNAL_bc61123e_4_k_cu_bfec5274_572394cuda3std6ranges3__45__cpo4dataE - _ZN40_INTERNAL_bc61123e_4_k_cu_bfec5274_572394cuda3std3__442_GLOBAL__N__bc61123e_4_k_cu_bfec5274_572396ignoreE)
_ZN40_INTERNAL_bc61123e_4_k_cu_bfec5274_572394cuda3std3__442_GLOBAL__N__bc61123e_4_k_cu_bfec5274_572396ignoreE:
	.zero		1
	.type		_ZN40_INTERNAL_bc61123e_4_k_cu_bfec5274_572394cuda3std6ranges3__45__cpo4dataE,@object
	.size		_ZN40_INTERNAL_bc61123e_4_k_cu_bfec5274_572394cuda3std6ranges3__45__cpo4dataE,(_ZN40_INTERNAL_bc61123e_4_k_cu_bfec5274_572396thrust24THRUST_300001_SM_1000_NS12placeholders2_1E - _ZN40_INTERNAL_bc61123e_4_k_cu_bfec5274_572394cuda3std6ranges3__45__cpo4dataE)
_ZN40_INTERNAL_bc61123e_4_k_cu_bfec5274_572394cuda3std6ranges3__45__cpo4dataE:
	.zero		1
	.type		_ZN40_INTERNAL_bc61123e_4_k_cu_bfec5274_572396thrust24THRUST_300001_SM_1000_NS12placeholders2_1E,@object
	.size		_ZN40_INTERNAL_bc61123e_4_k_cu_bfec5274_572396thrust24THRUST_300001_SM_1000_NS12placeholders2_1E,(_ZN40_INTERNAL_bc61123e_4_k_cu_bfec5274_572394cuda3std3__45__cpo5beginE - _ZN40_INTERNAL_bc61123e_4_k_cu_bfec5274_572396thrust24THRUST_300001_SM_1000_NS12placeholders2_1E)
_ZN40_INTERNAL_bc61123e_4_k_cu_bfec5274_572396thrust24THRUST_300001_SM_1000_NS12placeholders2_1E:
	.zero		1
	.type		_ZN40_INTERNAL_bc61123e_4_k_cu_bfec5274_572394cuda3std3__45__cpo5beginE,@object
	.size		_ZN40_INTERNAL_bc61123e_4_k_cu_bfec5274_572394cuda3std3__45__cpo5beginE,(_ZN40_INTERNAL_bc61123e_4_k_cu_bfec5274_572394cuda3std6ranges3__45__cpo5beginE - _ZN40_INTERNAL_bc61123e_4_k_cu_bfec5274_572394cuda3std3__45__cpo5beginE)
_ZN40_INTERNAL_bc61123e_4_k_cu_bfec5274_572394cuda3std3__45__cpo5beginE:
	.zero		1
	.type		_ZN40_INTERNAL_bc61123e_4_k_cu_bfec5274_572394cuda3std6ranges3__45__cpo5beginE,@object
	.size		_ZN40_INTERNAL_bc61123e_4_k_cu_bfec5274_572394cuda3std6ranges3__45__cpo5beginE,(_ZN40_INTERNAL_bc61123e_4_k_cu_bfec5274_572396thrust24THRUST_300001_SM_1000_NS12placeholders2_5E - _ZN40_INTERNAL_bc61123e_4_k_cu_bfec5274_572394cuda3std6ranges3__45__cpo5beginE)
_ZN40_INTERNAL_bc61123e_4_k_cu_bfec5274_572394cuda3std6ranges3__45__cpo5beginE:
	.zero		1
	.type		_ZN40_INTERNAL_bc61123e_4_k_cu_bfec5274_572396thrust24THRUST_300001_SM_1000_NS12placeholders2_5E,@object
	.size		_ZN40_INTERNAL_bc61123e_4_k_cu_bfec5274_572396thrust24THRUST_300001_SM_1000_NS12placeholders2_5E,(_ZN40_INTERNAL_bc61123e_4_k_cu_bfec5274_572394cuda3std3__45__cpo6rbeginE - _ZN40_INTERNAL_bc61123e_4_k_cu_bfec5274_572396thrust24THRUST_300001_SM_1000_NS12placeholders2_5E)
_ZN40_INTERNAL_bc61123e_4_k_cu_bfec5274_572396thrust24THRUST_300001_SM_1000_NS12placeholders2_5E:
	.zero		1
	.type		_ZN40_INTERNAL_bc61123e_4_k_cu_bfec5274_572394cuda3std3__45__cpo6rbeginE,@object
	.size		_ZN40_INTERNAL_bc61123e_4_k_cu_bfec5274_572394cuda3std3__45__cpo6rbeginE,(_ZN40_INTERNAL_bc61123e_4_k_cu_bfec5274_572394cuda3std6ranges3__45__cpo7advanceE - _ZN40_INTERNAL_bc61123e_4_k_cu_bfec5274_572394cuda3std3__45__cpo6rbeginE)
_ZN40_INTERNAL_bc61123e_4_k_cu_bfec5274_572394cuda3std3__45__cpo6rbeginE:
	.zero		1
	.type		_ZN40_INTERNAL_bc61123e_4_k_cu_bfec5274_572394cuda3std6ranges3__45__cpo7advanceE,@object
	.size		_ZN40_INTERNAL_bc61123e_4_k_cu_bfec5274_572394cuda3std6ranges3__45__cpo7advanceE,(_ZN40_INTERNAL_bc61123e_4_k_cu_bfec5274_572394cuda3std3__47nulloptE - _ZN40_INTERNAL_bc61123e_4_k_cu_bfec5274_572394cuda3std6ranges3__45__cpo7advanceE)
_ZN40_INTERNAL_bc61123e_4_k_cu_bfec5274_572394cuda3std6ranges3__45__cpo7advanceE:
	.zero		1
	.type		_ZN40_INTERNAL_bc61123e_4_k_cu_bfec5274_572394cuda3std3__47nulloptE,@object
	.size		_ZN40_INTERNAL_bc61123e_4_k_cu_bfec5274_572394cuda3std3__47nulloptE,(_ZN40_INTERNAL_bc61123e_4_k_cu_bfec5274_572394cuda3std6ranges3__45__cpo8distanceE - _ZN40_INTERNAL_bc61123e_4_k_cu_bfec5274_572394cuda3std3__47nulloptE)
_ZN40_INTERNAL_bc61123e_4_k_cu_bfec5274_572394cuda3std3__47nulloptE:
	.zero		1
	.type		_ZN40_INTERNAL_bc61123e_4_k_cu_bfec5274_572394cuda3std6ranges3__45__cpo8distanceE,@object
	.size		_ZN40_INTERNAL_bc61123e_4_k_cu_bfec5274_572394cuda3std6ranges3__45__cpo8distanceE,(_ZN40_INTERNAL_bc61123e_4_k_cu_bfec5274_572396thrust24THRUST_300001_SM_1000_NS12placeholders3_10E - _ZN40_INTERNAL_bc61123e_4_k_cu_bfec5274_572394cuda3std6ranges3__45__cpo8distanceE)
_ZN40_INTERNAL_bc61123e_4_k_cu_bfec5274_572394cuda3std6ranges3__45__cpo8distanceE:
	.zero		1
	.type		_ZN40_INTERNAL_bc61123e_4_k_cu_bfec5274_572396thrust24THRUST_300001_SM_1000_NS12placeholders3_10E,@object
	.size		_ZN40_INTERNAL_bc61123e_4_k_cu_bfec5274_572396thrust24THRUST_300001_SM_1000_NS12placeholders3_10E,(_ZN40_INTERNAL_bc61123e_4_k_cu_bfec5274_572394cuda3std3__419piecewise_constructE - _ZN40_INTERNAL_bc61123e_4_k_cu_bfec5274_572396thrust24THRUST_300001_SM_1000_NS12placeholders3_10E)
_ZN40_INTERNAL_bc61123e_4_k_cu_bfec5274_572396thrust24THRUST_300001_SM_1000_NS12placeholders3_10E:
	.zero		1
	.type		_ZN40_INTERNAL_bc61123e_4_k_cu_bfec5274_572394cuda3std3__419piecewise_constructE,@object
	.size		_ZN40_INTERNAL_bc61123e_4_k_cu_bfec5274_572394cuda3std3__419piecewise_constructE,(_ZN40_INTERNAL_bc61123e_4_k_cu_bfec5274_572394cuda3std6ranges3__45__cpo5cdataE - _ZN40_INTERNAL_bc61123e_4_k_cu_bfec5274_572394cuda3std3__419piecewise_constructE)
_ZN40_INTERNAL_bc61123e_4_k_cu_bfec5274_572394cuda3std3__419piecewise_constructE:
	.zero		1
	.type		_ZN40_INTERNAL_bc61123e_4_k_cu_bfec5274_572394cuda3std6ranges3__45__cpo5cdataE,@object
	.size		_ZN40_INTERNAL_bc61123e_4_k_cu_bfec5274_572394cuda3std6ranges3__45__cpo5cdataE,(_ZN40_INTERNAL_bc61123e_4_k_cu_bfec5274_572396thrust24THRUST_300001_SM_1000_NS12placeholders2_2E - _ZN40_INTERNAL_bc61123e_4_k_cu_bfec5274_572394cuda3std6ranges3__45__cpo5cdataE)
_ZN40_INTERNAL_bc61123e_4_k_cu_bfec5274_572394cuda3std6ranges3__45__cpo5cdataE:
	.zero		1
	.type		_ZN40_INTERNAL_bc61123e_4_k_cu_bfec5274_572396thrust24THRUST_300001_SM_1000_NS12placeholders2_2E,@object
	.size		_ZN40_INTERNAL_bc61123e_4_k_cu_bfec5274_572396thrust24THRUST_300001_SM_1000_NS12placeholders2_2E,(_ZN40_INTERNAL_bc61123e_4_k_cu_bfec5274_572394cuda3std3__45__cpo3endE - _ZN40_INTERNAL_bc61123e_4_k_cu_bfec5274_572396thrust24THRUST_300001_SM_1000_NS12placeholders2_2E)
_ZN40_INTERNAL_bc61123e_4_k_cu_bfec5274_572396thrust24THRUST_300001_SM_1000_NS12placeholders2_2E:
	.zero		1
	.type		_ZN40_INTERNAL_bc61123e_4_k_cu_bfec5274_572394cuda3std3__45__cpo3endE,@object
	.size		_ZN40_INTERNAL_bc61123e_4_k_cu_bfec5274_572394cuda3std3__45__cpo3endE,(_ZN40_INTERNAL_bc61123e_4_k_cu_bfec5274_572394cuda3std6ranges3__45__cpo3endE - _ZN40_INTERNAL_bc61123e_4_k_cu_bfec5274_572394cuda3std3__45__cpo3endE)
_ZN40_INTERNAL_bc61123e_4_k_cu_bfec5274_572394cuda3std3__45__cpo3endE:
	.zero		1
	.type		_ZN40_INTERNAL_bc61123e_4_k_cu_bfec5274_572394cuda3std6ranges3__45__cpo3endE,@object
	.size		_ZN40_INTERNAL_bc61123e_4_k_cu_bfec5274_572394cuda3std6ranges3__45__cpo3endE,(_ZN40_INTERNAL_bc61123e_4_k_cu_bfec5274_572396thrust24THRUST_300001_SM_1000_NS12placeholders2_6E - _ZN40_INTERNAL_bc61123e_4_k_cu_bfec5274_572394cuda3std6ranges3__45__cpo3endE)
_ZN40_INTERNAL_bc61123e_4_k_cu_bfec5274_572394cuda3std6ranges3__45__cpo3endE:
	.zero		1
	.type		_ZN40_INTERNAL_bc61123e_4_k_cu_bfec5274_572396thrust24THRUST_300001_SM_1000_NS12placeholders2_6E,@object
	.size		_ZN40_INTERNAL_bc61123e_4_k_cu_bfec5274_572396thrust24THRUST_300001_SM_1000_NS12placeholders2_6E,(_ZN40_INTERNAL_bc61123e_4_k_cu_bfec5274_572394cuda3std3__45__cpo4rendE - _ZN40_INTERNAL_bc61123e_4_k_cu_bfec5274_572396thrust24THRUST_300001_SM_1000_NS12placeholders2_6E)
_ZN40_INTERNAL_bc61123e_4_k_cu_bfec5274_572396thrust24THRUST_300001_SM_1000_NS12placeholders2_6E:
	.zero		1
	.type		_ZN40_INTERNAL_bc61123e_4_k_cu_bfec5274_572394cuda3std3__45__cpo4rendE,@object
	.size		_ZN40_INTERNAL_bc61123e_4_k_cu_bfec5274_572394cuda3std3__45__cpo4rendE,(_ZN40_INTERNAL_bc61123e_4_k_cu_bfec5274_572394cuda3std6ranges3__45__cpo9iter_swapE - _ZN40_INTERNAL_bc61123e_4_k_cu_bfec5274_572394cuda3std3__45__cpo4rendE)
_ZN40_INTERNAL_bc61123e_4_k_cu_bfec5274_572394cuda3std3__45__cpo4rendE:
	.zero		1
	.type		_ZN40_INTERNAL_bc61123e_4_k_cu_bfec5274_572394cuda3std6ranges3__45__cpo9iter_swapE,@object
	.size		_ZN40_INTERNAL_bc61123e_4_k_cu_bfec5274_572394cuda3std6ranges3__45__cpo9iter_swapE,(_ZN40_INTERNAL_bc61123e_4_k_cu_bfec5274_572394cuda3std3__48unexpectE - _ZN40_INTERNAL_bc61123e_4_k_cu_bfec5274_572394cuda3std6ranges3__45__cpo9iter_swapE)
_ZN40_INTERNAL_bc61123e_4_k_cu_bfec5274_572394cuda3std6ranges3__45__cpo9iter_swapE:
	.zero		1
	.type		_ZN40_INTERNAL_bc61123e_4_k_cu_bfec5274_572394cuda3std3__48unexpectE,@object
	.size		_ZN40_INTERNAL_bc61123e_4_k_cu_bfec5274_572394cuda3std3__48unexpectE,(_ZN40_INTERNAL_bc61123e_4_k_cu_bfec5274_572396thrust24THRUST_300001_SM_1000_NS8cuda_cub3parE - _ZN40_INTERNAL_bc61123e_4_k_cu_bfec5274_572394cuda3std3__48unexpectE)
_ZN40_INTERNAL_bc61123e_4_k_cu_bfec5274_572394cuda3std3__48unexpectE:
	.zero		1
	.type		_ZN40_INTERNAL_bc61123e_4_k_cu_bfec5274_572396thrust24THRUST_300001_SM_1000_NS8cuda_cub3parE,@object
	.size		_ZN40_INTERNAL_bc61123e_4_k_cu_bfec5274_572396thrust24THRUST_300001_SM_1000_NS8cuda_cub3parE,(_ZN40_INTERNAL_bc61123e_4_k_cu_bfec5274_572396thrust24THRUST_300001_SM_1000_NS12placeholders2_4E - _ZN40_INTERNAL_bc61123e_4_k_cu_bfec5274_572396thrust24THRUST_300001_SM_1000_NS8cuda_cub3parE)
_ZN40_INTERNAL_bc61123e_4_k_cu_bfec5274_572396thrust24THRUST_300001_SM_1000_NS8cuda_cub3parE:
	.zero		1
	.type		_ZN40_INTERNAL_bc61123e_4_k_cu_bfec5274_572396thrust24THRUST_300001_SM_1000_NS12placeholders2_4E,@object
	.size		_ZN40_INTERNAL_bc61123e_4_k_cu_bfec5274_572396thrust24THRUST_300001_SM_1000_NS12placeholders2_4E,(_ZN40_INTERNAL_bc61123e_4_k_cu_bfec5274_572394cuda3std3__45__cpo4cendE - _ZN40_INTERNAL_bc61123e_4_k_cu_bfec5274_572396thrust24THRUST_300001_SM_1000_NS12placeholders2_4E)
_ZN40_INTERNAL_bc61123e_4_k_cu_bfec5274_572396thrust24THRUST_300001_SM_1000_NS12placeholders2_4E:
	.zero		1
	.type		_ZN40_INTERNAL_bc61123e_4_k_cu_bfec5274_572394cuda3std3__45__cpo4cendE,@object
	.size		_ZN40_INTERNAL_bc61123e_4_k_cu_bfec5274_572394cuda3std3__45__cpo4cendE,(_ZN40_INTERNAL_bc61123e_4_k_cu_bfec5274_572394cuda3std6ranges3__45__cpo4cendE - _ZN40_INTERNAL_bc61123e_4_k_cu_bfec5274_572394cuda3std3__45__cpo4cendE)
_ZN40_INTERNAL_bc61123e_4_k_cu_bfec5274_572394cuda3std3__45__cpo4cendE:
	.zero		1
	.type		_ZN40_INTERNAL_bc61123e_4_k_cu_bfec5274_572394cuda3std6ranges3__45__cpo4cendE,@object
	.size		_ZN40_INTERNAL_bc61123e_4_k_cu_bfec5274_572394cuda3std6ranges3__45__cpo4cendE,(_ZN40_INTERNAL_bc61123e_4_k_cu_bfec5274_572394cuda3std3__420unreachable_sentinelE - _ZN40_INTERNAL_bc61123e_4_k_cu_bfec5274_572394cuda3std6ranges3__45__cpo4cendE)
_ZN40_INTERNAL_bc61123e_4_k_cu_bfec5274_572394cuda3std6ranges3__45__cpo4cendE:
	.zero		1
	.type		_ZN40_INTERNAL_bc61123e_4_k_cu_bfec5274_572394cuda3std3__420unreachable_sentinelE,@object
	.size		_ZN40_INTERNAL_bc61123e_4_k_cu_bfec5274_572394cuda3std3__420unreachable_sentinelE,(_ZN40_INTERNAL_bc61123e_4_k_cu_bfec5274_572394cuda3std6ranges3__45__cpo5ssizeE - _ZN40_INTERNAL_bc61123e_4_k_cu_bfec5274_572394cuda3std3__420unreachable_sentinelE)
_ZN40_INTERNAL_bc61123e_4_k_cu_bfec5274_572394cuda3std3__420unreachable_sentinelE:
	.zero		1
	.type		_ZN40_INTERNAL_bc61123e_4_k_cu_bfec5274_572394cuda3std6ranges3__45__cpo5ssizeE,@object
	.size		_ZN40_INTERNAL_bc61123e_4_k_cu_bfec5274_572394cuda3std6ranges3__45__cpo5ssizeE,(_ZN40_INTERNAL_bc61123e_4_k_cu_bfec5274_572396thrust24THRUST_300001_SM_1000_NS12placeholders2_8E - _ZN40_INTERNAL_bc61123e_4_k_cu_bfec5274_572394cuda3std6ranges3__45__cpo5ssizeE)
_ZN40_INTERNAL_bc61123e_4_k_cu_bfec5274_572394cuda3std6ranges3__45__cpo5ssizeE:
	.zero		1
	.type		_ZN40_INTERNAL_bc61123e_4_k_cu_bfec5274_572396thrust24THRUST_300001_SM_1000_NS12placeholders2_8E,@object
	.size		_ZN40_INTERNAL_bc61123e_4_k_cu_bfec5274_572396thrust24THRUST_300001_SM_1000_NS12placeholders2_8E,(_ZN40_INTERNAL_bc61123e_4_k_cu_bfec5274_572394cuda3std3__45__cpo5crendE - _ZN40_INTERNAL_bc61123e_4_k_cu_bfec5274_572396thrust24THRUST_300001_SM_1000_NS12placeholders2_8E)
_ZN40_INTERNAL_bc61123e_4_k_cu_bfec5274_572396thrust24THRUST_300001_SM_1000_NS12placeholders2_8E:
	.zero		1
	.type		_ZN40_INTERNAL_bc61123e_4_k_cu_bfec5274_572394cuda3std3__45__cpo5crendE,@object
	.size		_ZN40_INTERNAL_bc61123e_4_k_cu_bfec5274_572394cuda3std3__45__cpo5crendE,(_ZN40_INTERNAL_bc61123e_4_k_cu_bfec5274_572394cuda3std6ranges3__45__cpo4prevE - _ZN40_INTERNAL_bc61123e_4_k_cu_bfec5274_572394cuda3std3__45__cpo5crendE)
_ZN40_INTERNAL_bc61123e_4_k_cu_bfec5274_572394cuda3std3__45__cpo5crendE:
	.zero		1
	.type		_ZN40_INTERNAL_bc61123e_4_k_cu_bfec5274_572394cuda3std6ranges3__45__cpo4prevE,@object
	.size		_ZN40_INTERNAL_bc61123e_4_k_cu_bfec5274_572394cuda3std6ranges3__45__cpo4prevE,(_ZN40_INTERNAL_bc61123e_4_k_cu_bfec5274_572394cuda3std6ranges3__45__cpo9iter_moveE - _ZN40_INTERNAL_bc61123e_4_k_cu_bfec5274_572394cuda3std6ranges3__45__cpo4prevE)
_ZN40_INTERNAL_bc61123e_4_k_cu_bfec5274_572394cuda3std6ranges3__45__cpo4prevE:
	.zero		1
	.type		_ZN40_INTERNAL_bc61123e_4_k_cu_bfec5274_572394cuda3std6ranges3__45__cpo9iter_moveE,@object
	.size		_ZN40_INTERNAL_bc61123e_4_k_cu_bfec5274_572394cuda3std6ranges3__45__cpo9iter_moveE,(_ZN40_INTERNAL_bc61123e_4_k_cu_bfec5274_572396thrust24THRUST_300001_SM_1000_NS6system6detail10sequential3seqE - _ZN40_INTERNAL_bc61123e_4_k_cu_bfec5274_572394cuda3std6ranges3__45__cpo9iter_moveE)
_ZN40_INTERNAL_bc61123e_4_k_cu_bfec5274_572394cuda3std6ranges3__45__cpo9iter_moveE:
	.zero		1
	.type		_ZN40_INTERNAL_bc61123e_4_k_cu_bfec5274_572396thrust24THRUST_300001_SM_1000_NS6system6detail10sequential3seqE,@object
	.size		_ZN40_INTERNAL_bc61123e_4_k_cu_bfec5274_572396thrust24THRUST_300001_SM_1000_NS6system6detail10sequential3seqE,(.L_31 - _ZN40_INTERNAL_bc61123e_4_k_cu_bfec5274_572396thrust24THRUST_300001_SM_1000_NS6system6detail10sequential3seqE)
_ZN40_INTERNAL_bc61123e_4_k_cu_bfec5274_572396thrust24THRUST_300001_SM_1000_NS6system6detail10sequential3seqE:
	.zero		1
.L_31:


//--------------------- .nv.constant0._ZN3cub18CUB_300001_SM_10006detail11EmptyKernelIvEEvv --------------------------
	.section	.nv.constant0._ZN3cub18CUB_300001_SM_10006detail11EmptyKernelIvEEvv,"a",@progbits
	.sectionflags	@""
	.align	4
.nv.constant0._ZN3cub18CUB_300001_SM_10006detail11EmptyKernelIvEEvv:
	.zero		896


//--------------------- SYMBOLS --------------------------

	.type		.nv.reservedSmem.offset0,@object
	.size		.nv.reservedSmem.offset0,0x4
